//
// Generated by NVIDIA NVVM Compiler
//
// Compiler Build ID: CL-36424714
// Cuda compilation tools, release 13.0, V13.0.88
// Based on NVVM 20.0.0
//

.version 9.0
.target sm_100
.address_size 64

	// .globl	_Z18print_index_kernelv
.extern .func  (.param .b32 func_retval0) vprintf
(
	.param .b64 vprintf_param_0,
	.param .b64 vprintf_param_1
)
;
.global .align 1 .b8 $str[19] = {32, 37, 53, 100, 9, 37, 53, 100, 9, 32, 37, 50, 100, 9, 37, 50, 100, 10};

.visible .entry _Z18print_index_kernelv()
{
	.local .align 16 .b8 	__local_depot0[16];
	.reg .b64 	%SP;
	.reg .b64 	%SPL;
	.reg .pred 	%p<2>;
	.reg .b32 	%r<10>;
	.reg .b64 	%rd<5>;

	mov.u64 	%SPL, __local_depot0;
	cvta.local.u64 	%SP, %SPL;
	mov.u32 	%r1, %tid.x;
	and.b32  	%r2, %r1, 15;
	setp.ne.s32 	%p1, %r2, 0;
	@%p1 bra 	$L__BB0_2;
	mov.u32 	%r3, %ctaid.x;
	shr.u32 	%r4, %r1, 5;
	add.u64 	%rd1, %SP, 0;
	add.u64 	%rd2, %SPL, 0;
	and.b32  	%r5, %r1, 16;
	mov.u32 	%r6, %ntid.x;
	mad.lo.s32 	%r7, %r3, %r6, %r1;
	st.local.v4.u32 	[%rd2], {%r7, %r3, %r4, %r5};
	mov.u64 	%rd3, $str;
	cvta.global.u64 	%rd4, %rd3;
	{ // callseq 0, 0
	.param .b64 param0;
	st.param.b64 	[param0], %rd4;
	.param .b64 param1;
	st.param.b64 	[param1], %rd1;
	.param .b32 retval0;
	call.uni (retval0), 
	vprintf, 
	(
	param0, 
	param1
	);
	ld.param.b32 	%r8, [retval0];
	} // callseq 0
$L__BB0_2:
	ret;

}


// ===== COMPILED SASS (sm_100) =====

	.target	sm_100

	.elftype	@"ET_EXEC"


//--------------------- .note.nv.tkinfo           --------------------------
	.section	.note.nv.tkinfo,"",@"SHT_NOTE"
	.sectionflags	@"SHF_NOTE_NV_TKINFO"
	.tkinfo
        /*0018*/ 	.word	0x00000002
        /*0030*/ 	.string	""
        /*0030*/ 	.string	"ptxas"
        /*0030*/ 	.string	"Cuda compilation tools, release 13.0, V13.0.88"
        /*0030*/ 	.string	"Build cuda_13.0.r13.0/compiler.36424714_0"
        /*0030*/ 	.string	"-arch sm_100 -m 64 "



//--------------------- .note.nv.cuinfo           --------------------------
	.section	.note.nv.cuinfo,"",@"SHT_NOTE"
	.sectionflags	@"SHF_NOTE_NV_CUINFO"
        /*0018*/ 	.short	0x0002
        /*001a*/ 	.short	0x0064
        /*001c*/ 	.short	0x0082
	.zero		2


//--------------------- .nv.info                  --------------------------
	.section	.nv.info,"",@"SHT_CUDA_INFO"
	.align	4


	//----- nvinfo : EIATTR_REGCOUNT
	.align		4
        /*0000*/ 	.byte	0x04, 0x2f
        /*0002*/ 	.short	(.L_2 - .L_1)
	.align		4
.L_1:
        /*0004*/ 	.word	index@(_Z18print_index_kernelv)
        /*0008*/ 	.word	0x00000018


	//----- nvinfo : EIATTR_FRAME_SIZE
	.align		4
.L_2:
        /*000c*/ 	.byte	0x04, 0x11
        /*000e*/ 	.short	(.L_4 - .L_3)
	.align		4
.L_3:
        /*0010*/ 	.word	index@(_Z18print_index_kernelv)
        /*0014*/ 	.word	0x00000010


	//----- nvinfo : EIATTR_MIN_STACK_SIZE
	.align		4
.L_4:
        /*0018*/ 	.byte	0x04, 0x12
        /*001a*/ 	.short	(.L_6 - .L_5)
	.align		4
.L_5:
        /*001c*/ 	.word	index@(_Z18print_index_kernelv)
        /*0020*/ 	.word	0x00000010
.L_6:


//--------------------- .nv.compat                --------------------------
	.section	.nv.compat,"",@"SHT_CUDA_COMPAT_INFO"
	.align	4
        /*0000*/ 	.byte	0x02, 0x09, 0x00, 0x00, 0x02, 0x02, 0x01, 0x00, 0x02, 0x05, 0x05, 0x00, 0x03, 0x07, 0x01, 0x01
        /*0010*/ 	.byte	0x02, 0x03, 0x00, 0x00, 0x02, 0x06, 0x01, 0x00, 0x04, 0x0b, 0x08, 0x00, 0x09, 0x00, 0x00, 0x00
        /*0020*/ 	.byte	0x00, 0x00, 0x00, 0x00


//--------------------- .nv.info._Z18print_index_kernelv --------------------------
	.section	.nv.info._Z18print_index_kernelv,"",@"SHT_CUDA_INFO"
	.sectionflags	@""
	.align	4


	//----- nvinfo : EIATTR_CUDA_API_VERSION
	.align		4
        /*0000*/ 	.byte	0x04, 0x37
        /*0002*/ 	.short	(.L_8 - .L_7)
.L_7:
        /*0004*/ 	.word	0x00000082


	//----- nvinfo : EIATTR_SPARSE_MMA_MASK
	.align		4
.L_8:
        /*0008*/ 	.byte	0x03, 0x50
        /*000a*/ 	.short	0x0000


	//----- nvinfo : EIATTR_MAXREG_COUNT
	.align		4
        /*000c*/ 	.byte	0x03, 0x1b
        /*000e*/ 	.short	0x00ff


	//----- nvinfo : EIATTR_EXTERNS
	.align		4
        /*0010*/ 	.byte	0x04, 0x0f
        /*0012*/ 	.short	(.L_10 - .L_9)


	//   ....[0]....
	.align		4
.L_9:
        /*0014*/ 	.word	index@(vprintf)


	//----- nvinfo : EIATTR_MERCURY_ISA_VERSION
	.align		4
.L_10:
        /*0018*/ 	.byte	0x03, 0x5f
        /*001a*/ 	.short	0x0101


	//----- nvinfo : EIATTR_VRC_CTA_INIT_COUNT
	.align		4
        /*001c*/ 	.byte	0x02, 0x4a
	.zero		1
	.zero		1


	//----- nvinfo : EIATTR_SYSCALL_OFFSETS
	.align		4
        /*0020*/ 	.byte	0x04, 0x46
        /*0022*/ 	.short	(.L_12 - .L_11)


	//   ....[0]....
.L_11:
        /*0024*/ 	.word	0x00000150


	//----- nvinfo : EIATTR_EXIT_INSTR_OFFSETS
	.align		4
.L_12:
        /*0028*/ 	.byte	0x04, 0x1c
        /*002a*/ 	.short	(.L_14 - .L_13)


	//   ....[0]....
.L_13:
        /*002c*/ 	.word	0x00000080


	//   ....[1]....
        /*0030*/ 	.word	0x00000160


	//----- nvinfo : EIATTR_CRS_STACK_SIZE
	.align		4
.L_14:
        /*0034*/ 	.byte	0x04, 0x1e
        /*0036*/ 	.short	(.L_16 - .L_15)
.L_15:
        /*0038*/ 	.word	0x00000000


	//----- nvinfo : EIATTR_SW_WAR
	.align		4
.L_16:
        /*003c*/ 	.byte	0x04, 0x36
        /*003e*/ 	.short	(.L_18 - .L_17)
.L_17:
        /*0040*/ 	.word	0x00000008
.L_18:


//--------------------- .nv.callgraph             --------------------------
	.section	.nv.callgraph,"",@"SHT_CUDA_CALLGRAPH"
	.align	4
	.sectionentsize	8
	.align		4
        /*0000*/ 	.word	0x00000000
	.align		4
        /*0004*/ 	.word	0xffffffff
	.align		4
        /*0008*/ 	.word	index@(_Z18print_index_kernelv)
	.align		4
        /*000c*/ 	.word	index@(vprintf)
	.align		4
        /*0010*/ 	.word	0x00000000
	.align		4
        /*0014*/ 	.word	0xfffffffe
	.align		4
        /*0018*/ 	.word	0x00000000
	.align		4
        /*001c*/ 	.word	0xfffffffd
	.align		4
        /*0020*/ 	.word	0x00000000
	.align		4
        /*0024*/ 	.word	0xfffffffc


//--------------------- .nv.constant4             --------------------------
	.section	.nv.constant4,"a",@progbits
	.align	8
	.align		8
.nv.constant4:
        /*0000*/ 	.dword	vprintf
	.align		8
        /*0008*/ 	.dword	$str


//--------------------- .text._Z18print_index_kernelv --------------------------
	.section	.text._Z18print_index_kernelv,"ax",@progbits
	.align	128
        .global         _Z18print_index_kernelv
        .type           _Z18print_index_kernelv,@function
        .size           _Z18print_index_kernelv,(.L_x_2 - _Z18print_index_kernelv)
        .other          _Z18print_index_kernelv,@"STO_CUDA_ENTRY STV_DEFAULT"
_Z18print_index_kernelv:
.text._Z18print_index_kernelv:
[----:B------:R-:W0:Y:S01]  /*0000*/  LDC R1, c[0x0][0x37c] ;  /* 0x0000df00ff017b82 */ /* 0x000e220000000800 */
[----:B------:R-:W1:Y:S01]  /*0010*/  S2R R8, SR_TID.X ;  /* 0x0000000000087919 */ /* 0x000e620000002100 */
[----:B------:R-:W2:Y:S01]  /*0020*/  LDCU UR4, c[0x0][0x2f8] ;  /* 0x00005f00ff0477ac */ /* 0x000ea20008000800 */
[----:B0-----:R-:W-:Y:S01]  /*0030*/  VIADD R1, R1, 0xfffffff0 ;  /* 0xfffffff001017836 */ /* 0x001fe20000000000 */
[----:B------:R-:W0:Y:S04]  /*0040*/  LDCU UR5, c[0x0][0x2fc] ;  /* 0x00005f80ff0577ac */ /* 0x000e280008000800 */
[----:B--2---:R-:W-:-:S05]  /*0050*/  IADD3 R6, P1, PT, R1, UR4, RZ ;  /* 0x0000000401067c10 */ /* 0x004fca000ff3e0ff */
[----:B0-----:R-:W-:Y:S01]  /*0060*/  IMAD.X R7, RZ, RZ, UR5, P1 ;  /* 0x00000005ff077e24 */ /* 0x001fe200088e06ff */
[----:B-1----:R-:W-:-:S13]  /*0070*/  LOP3.LUT P0, RZ, R8, 0xf, RZ, 0xc0, !PT ;  /* 0x0000000f08ff7812 */ /* 0x002fda000780c0ff */
[----:B------:R-:W-:Y:S05]  /*0080*/  @P0 EXIT ;  /* 0x000000000000094d */ /* 0x000fea0003800000 */
[----:B------:R-:W0:Y:S01]  /*0090*/  S2R R9, SR_CTAID.X ;  /* 0x0000000000097919 */ /* 0x000e220000002500 */
[----:B------:R-:W0:Y:S01]  /*00a0*/  LDCU UR4, c[0x0][0x360] ;  /* 0x00006c00ff0477ac */ /* 0x000e220008000800 */
[----:B------:R-:W-:Y:S02]  /*00b0*/  SHF.R.U32.HI R10, RZ, 0x5, R8 ;  /* 0x00000005ff0a7819 */ /* 0x000fe40000011608 */
[----:B------:R-:W-:Y:S02]  /*00c0*/  LOP3.LUT R11, R8, 0x10, RZ, 0xc0, !PT ;  /* 0x00000010080b7812 */ /* 0x000fe400078ec0ff */
[----:B------:R-:W-:-:S04]  /*00d0*/  MOV R0, 0x0 ;  /* 0x0000000000007802 */ /* 0x000fc80000000f00 */
[----:B------:R1:W2:Y:S01]  /*00e0*/  LDC.64 R2, c[0x4][R0] ;  /* 0x0100000000027b82 */ /* 0x0002a20000000a00 */
[----:B0-----:R-:W-:Y:S01]  /*00f0*/  IMAD R8, R9, UR4, R8 ;  /* 0x0000000409087c24 */ /* 0x001fe2000f8e0208 */
[----:B------:R-:W0:Y:S04]  /*0100*/  LDCU.64 UR4, c[0x4][0x8] ;  /* 0x01000100ff0477ac */ /* 0x000e280008000a00 */
[----:B------:R1:W-:Y:S01]  /*0110*/  STL.128 [R1], R8 ;  /* 0x0000000801007387 */ /* 0x0003e20000100c00 */
[----:B0-----:R-:W-:Y:S02]  /*0120*/  IMAD.U32 R4, RZ, RZ, UR4 ;  /* 0x00000004ff047e24 */ /* 0x001fe4000f8e00ff */
[----:B-1----:R-:W-:-:S07]  /*0130*/  IMAD.U32 R5, RZ, RZ, UR5 ;  /* 0x00000005ff057e24 */ /* 0x002fce000f8e00ff */
[----:B------:R-:W-:-:S07]  /*0140*/  LEPC R20, `(.L_x_0) ;  /* 0x000000001014794e */ /* 0x000fce0000000000 */
[----:B--2---:R-:W-:Y:S05]  /*0150*/  CALL.ABS.NOINC R2 ;  /* 0x0000000002007343 */ /* 0x004fea0003c00000 */
.L_x_0:
[----:B------:R-:W-:Y:S05]  /*0160*/  EXIT ;  /* 0x000000000000794d */ /* 0x000fea0003800000 */
.L_x_1:
[----:B------:R-:W-:-:S00]  /*0170*/  BRA `(.L_x_1) ;  /* 0xfffffffc00fc7947 */ /* 0x000fc0000383ffff */
[----:B------:R-:W-:-:S00]  /*0180*/  NOP ;  /* 0x0000000000007918 */ /* 0x000fc00000000000 */
[----:B------:R-:W-:-:S00]  /*0190*/  NOP ;  /* 0x0000000000007918 */ /* 0x000fc00000000000 */
[----:B------:R-:W-:-:S00]  /*01a0*/  NOP ;  /* 0x0000000000007918 */ /* 0x000fc00000000000 */
[----:B------:R-:W-:-:S00]  /*01b0*/  NOP ;  /* 0x0000000000007918 */ /* 0x000fc00000000000 */
[----:B------:R-:W-:-:S00]  /*01c0*/  NOP ;  /* 0x0000000000007918 */ /* 0x000fc00000000000 */
[----:B------:R-:W-:-:S00]  /*01d0*/  NOP ;  /* 0x0000000000007918 */ /* 0x000fc00000000000 */
[----:B------:R-:W-:-:S00]  /*01e0*/  NOP ;  /* 0x0000000000007918 */ /* 0x000fc00000000000 */
[----:B------:R-:W-:-:S00]  /*01f0*/  NOP ;  /* 0x0000000000007918 */ /* 0x000fc00000000000 */
.L_x_2:


//--------------------- .nv.global.init           --------------------------
	.section	.nv.global.init,"aw",@progbits
.nv.global.init:
	.type		$str,@object
	.size		$str,(.L_0 - $str)
$str:
        /*0000*/ 	.byte	0x20, 0x25, 0x35, 0x64, 0x09, 0x25, 0x35, 0x64, 0x09, 0x20, 0x25, 0x32, 0x64, 0x09, 0x25, 0x32
        /*0010*/ 	.byte	0x64, 0x0a, 0x00
.L_0:


//--------------------- .nv.shared.reserved.0     --------------------------
	.section	.nv.shared.reserved.0,"aw",@nobits
	.weak		__nv_reservedSMEM_offset_0_alias
	.size		__nv_reservedSMEM_offset_0_alias, 0, 64
	.other		__nv_reservedSMEM_offset_0_alias,@"STO_CUDA_RESERVED_SHARED STV_DEFAULT"
__nv_reservedSMEM_offset_0_alias:
	.zero		0
	.zero		64


//--------------------- .nv.constant0._Z18print_index_kernelv --------------------------
	.section	.nv.constant0._Z18print_index_kernelv,"a",@progbits
	.sectionflags	@""
	.align	4
.nv.constant0._Z18print_index_kernelv:
	.zero		896


//--------------------- SYMBOLS --------------------------

	.type		.nv.reservedSmem.offset0,@object
	.size		.nv.reservedSmem.offset0,0x4
	.type		vprintf,@function
